	.headerflags	@"EF_CUDA_TEXMODE_UNIFIED EF_CUDA_64BIT_ADDRESS EF_CUDA_ACCELERATORS EF_CUDA_SM90 EF_CUDA_VIRTUAL_SM(EF_CUDA_SM90)"
	.elftype	@"ET_EXEC"


//--------------------- .nv.info                  --------------------------
	.section	.nv.info,"",@"SHT_CUDA_INFO"
	.align	4


	//----- nvinfo : EIATTR_REGCOUNT
	.align		4
        /*0000*/ 	.byte	0x04, 0x2f
        /*0002*/ 	.short	(.L_2 - .L_1)
	.align		4
.L_1:
        /*0004*/ 	.word	index@(triton_poi_fused_gelu_mul_4)
        /*0008*/ 	.word	0x00000011


	//----- nvinfo : EIATTR_MIN_STACK_SIZE
	.align		4
.L_2:
        /*000c*/ 	.byte	0x04, 0x12
        /*000e*/ 	.short	(.L_4 - .L_3)
	.align		4
.L_3:
        /*0010*/ 	.word	index@(triton_poi_fused_gelu_mul_4)
        /*0014*/ 	.word	0x00000000


	//----- nvinfo : EIATTR_FRAME_SIZE
	.align		4
.L_4:
        /*0018*/ 	.byte	0x04, 0x11
        /*001a*/ 	.short	(.L_6 - .L_5)
	.align		4
.L_5:
        /*001c*/ 	.word	index@(triton_poi_fused_gelu_mul_4)
        /*0020*/ 	.word	0x00000000


	//----- nvinfo : EIATTR_MIN_STACK_SIZE
	.align		4
.L_6:
        /*0024*/ 	.byte	0x04, 0x12
        /*0026*/ 	.short	(.L_8 - .L_7)
	.align		4
.L_7:
        /*0028*/ 	.word	index@(triton_poi_fused_gelu_mul_4)
        /*002c*/ 	.word	0x00000000
.L_8:


//--------------------- .nv.info.triton_poi_fused_gelu_mul_4 --------------------------
	.section	.nv.info.triton_poi_fused_gelu_mul_4,"",@"SHT_CUDA_INFO"
	.sectionflags	@""
	.align	4


	//----- nvinfo : EIATTR_CUDA_API_VERSION
	.align		4
        /*0000*/ 	.byte	0x04, 0x37
        /*0002*/ 	.short	(.L_10 - .L_9)
.L_9:
        /*0004*/ 	.word	0x0000007c


	//----- nvinfo : EIATTR_KPARAM_INFO
	.align		4
.L_10:
        /*0008*/ 	.byte	0x04, 0x17
        /*000a*/ 	.short	(.L_12 - .L_11)
.L_11:
        /*000c*/ 	.word	0x00000000
        /*0010*/ 	.short	0x0004
        /*0012*/ 	.short	0x001c
        /*0014*/ 	.byte	0x00, 0xf0, 0x11, 0x00


	//----- nvinfo : EIATTR_KPARAM_INFO
	.align		4
.L_12:
        /*0018*/ 	.byte	0x04, 0x17
        /*001a*/ 	.short	(.L_14 - .L_13)
.L_13:
        /*001c*/ 	.word	0x00000000
        /*0020*/ 	.short	0x0003
        /*0022*/ 	.short	0x0018
        /*0024*/ 	.byte	0x00, 0xf0, 0x11, 0x00


	//----- nvinfo : EIATTR_KPARAM_INFO
	.align		4
.L_14:
        /*0028*/ 	.byte	0x04, 0x17
        /*002a*/ 	.short	(.L_16 - .L_15)
.L_15:
        /*002c*/ 	.word	0x00000000
        /*0030*/ 	.short	0x0002
        /*0032*/ 	.short	0x0010
        /*0034*/ 	.byte	0x00, 0xf4, 0x21, 0x00


	//----- nvinfo : EIATTR_KPARAM_INFO
	.align		4
.L_16:
        /*0038*/ 	.byte	0x04, 0x17
        /*003a*/ 	.short	(.L_18 - .L_17)
.L_17:
        /*003c*/ 	.word	0x00000000
        /*0040*/ 	.short	0x0001
        /*0042*/ 	.short	0x0008
        /*0044*/ 	.byte	0x00, 0xf4, 0x21, 0x00


	//----- nvinfo : EIATTR_KPARAM_INFO
	.align		4
.L_18:
        /*0048*/ 	.byte	0x04, 0x17
        /*004a*/ 	.short	(.L_20 - .L_19)
.L_19:
        /*004c*/ 	.word	0x00000000
        /*0050*/ 	.short	0x0000
        /*0052*/ 	.short	0x0000
        /*0054*/ 	.byte	0x00, 0xf4, 0x21, 0x00


	//----- nvinfo : EIATTR_SPARSE_MMA_MASK
	.align		4
.L_20:
        /*0058*/ 	.byte	0x03, 0x50
        /*005a*/ 	.short	0x0000


	//----- nvinfo : EIATTR_MAXREG_COUNT
	.align		4
        /*005c*/ 	.byte	0x03, 0x1b
        /*005e*/ 	.short	0x00ff


	//----- nvinfo : EIATTR_EXIT_INSTR_OFFSETS
	.align		4
        /*0060*/ 	.byte	0x04, 0x1c
        /*0062*/ 	.short	(.L_22 - .L_21)


	//   ....[0]....
.L_21:
        /*0064*/ 	.word	0x000005c0


	//   ....[1]....
        /*0068*/ 	.word	0x000005e0


	//----- nvinfo : EIATTR_REQNTID
	.align		4
.L_22:
        /*006c*/ 	.byte	0x04, 0x10
        /*006e*/ 	.short	(.L_24 - .L_23)
.L_23:
        /*0070*/ 	.word	0x00000020
        /*0074*/ 	.word	0x00000001
        /*0078*/ 	.word	0x00000001


	//----- nvinfo : EIATTR_CBANK_PARAM_SIZE
	.align		4
.L_24:
        /*007c*/ 	.byte	0x03, 0x19
        /*007e*/ 	.short	0x0020


	//----- nvinfo : EIATTR_PARAM_CBANK
	.align		4
        /*0080*/ 	.byte	0x04, 0x0a
        /*0082*/ 	.short	(.L_26 - .L_25)
	.align		4
.L_25:
        /*0084*/ 	.word	index@(.nv.constant0.triton_poi_fused_gelu_mul_4)
        /*0088*/ 	.short	0x0210
        /*008a*/ 	.short	0x0020


	//----- nvinfo : EIATTR_SW_WAR
	.align		4
.L_26:
        /*008c*/ 	.byte	0x04, 0x36
        /*008e*/ 	.short	(.L_28 - .L_27)
.L_27:
        /*0090*/ 	.word	0x00000008
.L_28:


//--------------------- .nv.callgraph             --------------------------
	.section	.nv.callgraph,"",@"SHT_CUDA_CALLGRAPH"
	.align	4
	.sectionentsize	8
	.align		4
        /*0000*/ 	.word	0x00000000
	.align		4
        /*0004*/ 	.word	0xffffffff
	.align		4
        /*0008*/ 	.word	0x00000000
	.align		4
        /*000c*/ 	.word	0xfffffffe
	.align		4
        /*0010*/ 	.word	0x00000000
	.align		4
        /*0014*/ 	.word	0xfffffffd
	.align		4
        /*0018*/ 	.word	0x00000000
	.align		4
        /*001c*/ 	.word	0xfffffffc


//--------------------- .nv.constant4             --------------------------
	.section	.nv.constant4,"a",@progbits
	.align	8
	.align		8
.nv.constant4:
        /*0000*/ 	.dword	_$_str


//--------------------- .text.triton_poi_fused_gelu_mul_4 --------------------------
	.section	.text.triton_poi_fused_gelu_mul_4,"ax",@progbits
	.sectionflags	@"SHF_BARRIERS=1"
	.align	128
        .global         triton_poi_fused_gelu_mul_4
        .type           triton_poi_fused_gelu_mul_4,@function
        .size           triton_poi_fused_gelu_mul_4,(.L_x_1 - triton_poi_fused_gelu_mul_4)
        .other          triton_poi_fused_gelu_mul_4,@"STO_CUDA_ENTRY STV_DEFAULT"
triton_poi_fused_gelu_mul_4:
.text.triton_poi_fused_gelu_mul_4:
[----:B------:R-:W0:Y:S02]  /*0000*/  LDC R1, c[0x0][0x28] ;  /* 0x00000a00ff017b82 */ /* 0x000e240000000800 */
[----:B------:R-:W1:Y:S01]  /*0010*/  S2R R12, SR_CTAID.Y ;  /* 0x00000000000c7919 */ /* 0x000e620000002600 */
[----:B------:R-:W2:Y:S01]  /*0020*/  LDC.64 R2, c[0x0][0x210] ;  /* 0x00008400ff027b82 */ /* 0x000ea20000000a00 */
[----:B------:R-:W-:Y:S01]  /*0030*/  ULDC.64 UR6, c[0x0][0x208] ;  /* 0x0000820000067ab9 */ /* 0x000fe20000000a00 */
[----:B------:R-:W3:Y:S01]  /*0040*/  S2R R0, SR_TID.X ;  /* 0x0000000000007919 */ /* 0x000ee20000002100 */
[----:B------:R-:W4:Y:S01]  /*0050*/  S2R R9, SR_CTAID.X ;  /* 0x0000000000097919 */ /* 0x000f220000002500 */
[----:B-1----:R-:W-:Y:S01]  /*0060*/  IMAD.SHL.U32 R7, R12, 0x10, RZ ;  /* 0x000000100c077824 */ /* 0x002fe200078e00ff */
[----:B---3--:R-:W-:-:S04]  /*0070*/  SHF.R.U32.HI R8, RZ, 0x4, R0 ;  /* 0x00000004ff087819 */ /* 0x008fc80000011600 */
[----:B------:R-:W-:Y:S01]  /*0080*/  LOP3.LUT R4, R7, 0xf, R0, 0xf8, !PT ;  /* 0x0000000f07047812 */ /* 0x000fe200078ef800 */
[----:B----4-:R-:W-:Y:S01]  /*0090*/  IMAD.SHL.U32 R9, R9, 0x2, RZ ;  /* 0x0000000209097824 */ /* 0x010fe200078e00ff */
[----:B------:R-:W-:Y:S02]  /*00a0*/  SGXT.U32 R8, R8, 0x1 ;  /* 0x000000010808781a */ /* 0x000fe40000000000 */
[----:B------:R-:W-:-:S04]  /*00b0*/  SHF.R.S32.HI R5, RZ, 0x1f, R4 ;  /* 0x0000001fff057819 */ /* 0x000fc80000011404 */
[----:B------:R-:W-:Y:S02]  /*00c0*/  LEA.HI R6, R5, R4, RZ, 0x2 ;  /* 0x0000000405067211 */ /* 0x000fe400078f10ff */
[----:B------:R-:W-:Y:S02]  /*00d0*/  LOP3.LUT R5, R9, R8, RZ, 0xfc, !PT ;  /* 0x0000000809057212 */ /* 0x000fe400078efcff */
[C---:B------:R-:W-:Y:S01]  /*00e0*/  LOP3.LUT R11, R6.reuse, 0xfffffffc, RZ, 0xc0, !PT ;  /* 0xfffffffc060b7812 */ /* 0x040fe200078ec0ff */
[----:B------:R-:W-:Y:S01]  /*00f0*/  IMAD.SHL.U32 R6, R6, 0x4, RZ ;  /* 0x0000000406067824 */ /* 0x000fe200078e00ff */
[----:B------:R-:W-:Y:S02]  /*0100*/  ISETP.GE.AND P0, PT, R5, 0x4, PT ;  /* 0x000000040500780c */ /* 0x000fe40003f06270 */
[----:B------:R-:W-:Y:S02]  /*0110*/  IADD3 R10, R4, -R11, RZ ;  /* 0x8000000b040a7210 */ /* 0x000fe40007ffe0ff */
[----:B------:R-:W-:-:S03]  /*0120*/  ISETP.LT.AND P0, PT, R4, 0x10, !P0 ;  /* 0x000000100400780c */ /* 0x000fc60004701270 */
[----:B------:R-:W-:Y:S01]  /*0130*/  IMAD R10, R5, 0x4, R10 ;  /* 0x00000004050a7824 */ /* 0x000fe200078e020a */
[----:B------:R-:W-:-:S04]  /*0140*/  LOP3.LUT R5, R6, 0xfffffff0, RZ, 0xc0, !PT ;  /* 0xfffffff006057812 */ /* 0x000fc800078ec0ff */
[----:B------:R-:W-:Y:S01]  /*0150*/  IADD3 R5, R10, R5, RZ ;  /* 0x000000050a057210 */ /* 0x000fe20007ffe0ff */
[----:B------:R-:W-:-:S04]  /*0160*/  IMAD.MOV.U32 R10, RZ, RZ, RZ ;  /* 0x000000ffff0a7224 */ /* 0x000fc800078e00ff */
[----:B--2---:R-:W-:Y:S01]  /*0170*/  IMAD.WIDE R2, R5, 0x4, R2 ;  /* 0x0000000405027825 */ /* 0x004fe200078e0202 */
[----:B------:R-:W-:Y:S01]  /*0180*/  SHF.R.U32.HI R6, RZ, 0x1, R0 ;  /* 0x00000001ff067819 */ /* 0x000fe20000011600 */
[----:B------:R-:W1:Y:S03]  /*0190*/  LDC.64 R4, c[0x0][0x218] ;  /* 0x00008600ff047b82 */ /* 0x000e660000000a00 */
[----:B------:R2:W3:Y:S01]  /*01a0*/  @P0 LDG.E.EL R10, desc[UR6][R2.64] ;  /* 0x00000006020a0981 */ /* 0x0004e2000c2e1900 */
[----:B------:R-:W-:Y:S02]  /*01b0*/  SGXT.U32 R6, R6, 0x4 ;  /* 0x000000040606781a */ /* 0x000fe40000000000 */
[----:B------:R-:W-:Y:S02]  /*01c0*/  SHF.R.S32.HI R12, RZ, 0x1b, R12 ;  /* 0x0000001bff0c7819 */ /* 0x000fe4000001140c */
[----:B------:R-:W-:-:S02]  /*01d0*/  LOP3.LUT R6, R7, R6, RZ, 0xfc, !PT ;  /* 0x0000000607067212 */ /* 0x000fc400078efcff */
[----:B------:R-:W-:Y:S02]  /*01e0*/  SGXT R7, R12, 0x1 ;  /* 0x000000010c07781a */ /* 0x000fe40000000200 */
[----:B------:R-:W-:Y:S02]  /*01f0*/  LOP3.LUT R9, R9, 0x1, R0, 0xf8, !PT ;  /* 0x0000000109097812 */ /* 0x000fe400078ef800 */
[----:B------:R-:W-:Y:S02]  /*0200*/  LEA.HI R7, R7, R6, RZ, 0x2 ;  /* 0x0000000607077211 */ /* 0x000fe400078f10ff */
[----:B------:R-:W-:Y:S02]  /*0210*/  ISETP.GE.AND P0, PT, R9, 0x4, PT ;  /* 0x000000040900780c */ /* 0x000fe40003f06270 */
[----:B------:R-:W-:Y:S02]  /*0220*/  LOP3.LUT R7, R7, 0x3ffffffc, RZ, 0xc0, !PT ;  /* 0x3ffffffc07077812 */ /* 0x000fe400078ec0ff */
[----:B------:R-:W-:-:S03]  /*0230*/  ISETP.LT.AND P0, PT, R6, 0x10, !P0 ;  /* 0x000000100600780c */ /* 0x000fc60004701270 */
[----:B--2---:R-:W-:-:S05]  /*0240*/  IMAD.IADD R2, R6, 0x1, -R7 ;  /* 0x0000000106027824 */ /* 0x004fca00078e0a07 */
[----:B------:R-:W-:-:S05]  /*0250*/  LEA R3, R2, R9, 0x2 ;  /* 0x0000000902037211 */ /* 0x000fca00078e10ff */
[----:B-1----:R-:W-:-:S04]  /*0260*/  IMAD.WIDE R2, R3, 0x4, R4 ;  /* 0x0000000403027825 */ /* 0x002fc800078e0204 */
[----:B------:R-:W-:-:S06]  /*0270*/  IMAD.MOV.U32 R4, RZ, RZ, RZ ;  /* 0x000000ffff047224 */ /* 0x000fcc00078e00ff */
[----:B------:R1:W2:Y:S01]  /*0280*/  @P0 LDG.E.EL R4, desc[UR6][R2.64] ;  /* 0x0000000602040981 */ /* 0x0002a2000c2e1900 */
[----:B------:R-:W-:Y:S01]  /*0290*/  HFMA2.MMA R12, -RZ, RZ, -0.74462890625, 604.5 ;  /* 0xb9f560b9ff0c7435 */ /* 0x000fe200000001ff */
[----:B------:R-:W-:Y:S01]  /*02a0*/  IMAD.MOV.U32 R5, RZ, RZ, 0x3789ca3c ;  /* 0x3789ca3cff057424 */ /* 0x000fe200078e00ff */
[----:B------:R-:W4:Y:S01]  /*02b0*/  S2UR UR5, SR_CgaCtaId ;  /* 0x00000000000579c3 */ /* 0x000f220000008800 */
[----:B------:R-:W-:Y:S01]  /*02c0*/  IMAD.MOV.U32 R7, RZ, RZ, 0x3bac840b ;  /* 0x3bac840bff077424 */ /* 0x000fe200078e00ff */
[----:B------:R-:W-:Y:S01]  /*02d0*/  UMOV UR4, 0x400 ;  /* 0x0000040000047882 */ /* 0x000fe20000000000 */
[----:B------:R-:W-:Y:S01]  /*02e0*/  IMAD.MOV.U32 R11, RZ, RZ, -0x42f37e9e ;  /* 0xbd0c8162ff0b7424 */ /* 0x000fe200078e00ff */
[----:B------:R-:W-:Y:S01]  /*02f0*/  LEA R9, R6, R9, 0x2 ;  /* 0x0000000906097211 */ /* 0x000fe200078e10ff */
[----:B-1----:R-:W-:Y:S01]  /*0300*/  HFMA2.MMA R2, -RZ, RZ, 1.52734375, -41152 ;  /* 0x3e1cf906ff027435 */ /* 0x002fe200000001ff */
[----:B------:R-:W-:Y:S01]  /*0310*/  IMAD.MOV.U32 R3, RZ, RZ, 0x3f6a937e ;  /* 0x3f6a937eff037424 */ /* 0x000fe200078e00ff */
[----:B----4-:R-:W-:Y:S01]  /*0320*/  UPRMT UR4, UR5, 0x654, UR4 ;  /* 0x0000065405047896 */ /* 0x010fe20008000004 */
[C---:B---3--:R-:W-:Y:S01]  /*0330*/  FMUL R13, R10.reuse, 0.70710676908493041992 ;  /* 0x3f3504f30a0d7820 */ /* 0x048fe20000400000 */
[----:B------:R-:W-:-:S03]  /*0340*/  FMUL R10, R10, 0.5 ;  /* 0x3f0000000a0a7820 */ /* 0x000fc60000400000 */
[----:B------:R-:W-:-:S05]  /*0350*/  FADD.FTZ R14, |R13|, -RZ ;  /* 0x800000ff0d0e7221 */ /* 0x000fca0000010200 */
[----:B------:R-:W-:-:S13]  /*0360*/  FSETP.GE.AND P1, PT, R14, 1.0029599666595458984, PT ;  /* 0x3f8060fe0e00780b */ /* 0x000fda0003f26000 */
[----:B------:R-:W-:Y:S01]  /*0370*/  @!P1 MOV R12, 0xba574d20 ;  /* 0xba574d20000c9802 */ /* 0x000fe20000000f00 */
[----:B------:R-:W-:Y:S02]  /*0380*/  @!P1 IMAD.MOV.U32 R5, RZ, RZ, 0x38b1e96a ;  /* 0x38b1e96aff059424 */ /* 0x000fe400078e00ff */
[----:B------:R-:W-:Y:S01]  /*0390*/  @!P1 FMUL R14, R13, R13 ;  /* 0x0000000d0d0e9220 */ /* 0x000fe20000400000 */
[----:B------:R-:W-:Y:S01]  /*03a0*/  @!P1 IMAD.MOV.U32 R7, RZ, RZ, 0x3baad5ea ;  /* 0x3baad5eaff079424 */ /* 0x000fe200078e00ff */
[----:B------:R-:W-:Y:S01]  /*03b0*/  @!P1 MOV R2, 0x3de718af ;  /* 0x3de718af00029802 */ /* 0x000fe20000000f00 */
[----:B------:R-:W-:Y:S02]  /*03c0*/  @!P1 IMAD.MOV.U32 R11, RZ, RZ, -0x4323e419 ;  /* 0xbcdc1be7ff0b9424 */ /* 0x000fe400078e00ff */
[----:B------:R-:W-:Y:S01]  /*03d0*/  FFMA.FTZ R12, R14, R5, R12 ;  /* 0x000000050e0c7223 */ /* 0x000fe2000001000c */
[----:B------:R-:W-:Y:S01]  /*03e0*/  @!P1 MOV R3, 0xbec093ac ;  /* 0xbec093ac00039802 */ /* 0x000fe20000000f00 */
[----:B------:R-:W-:-:S02]  /*03f0*/  IMAD.MOV.U32 R5, RZ, RZ, 0x3f20d842 ;  /* 0x3f20d842ff057424 */ /* 0x000fc400078e00ff */
[----:B------:R-:W-:Y:S01]  /*0400*/  FFMA.FTZ R12, R12, R14, R7 ;  /* 0x0000000e0c0c7223 */ /* 0x000fe20000010007 */
[----:B------:R-:W-:-:S03]  /*0410*/  @!P1 IMAD.MOV.U32 R5, RZ, RZ, 0x3e0375d3 ;  /* 0x3e0375d3ff059424 */ /* 0x000fc600078e00ff */
[----:B------:R-:W-:-:S04]  /*0420*/  FFMA.FTZ R11, R12, R14, R11 ;  /* 0x0000000e0c0b7223 */ /* 0x000fc8000001000b */
[----:B------:R-:W-:-:S04]  /*0430*/  FFMA.FTZ R2, R11, R14, R2 ;  /* 0x0000000e0b027223 */ /* 0x000fc80000010002 */
[----:B------:R-:W-:Y:S01]  /*0440*/  FFMA.FTZ R2, R2, R14, R3 ;  /* 0x0000000e02027223 */ /* 0x000fe20000010003 */
[----:B------:R-:W-:-:S03]  /*0450*/  FSEL R3, -R14, R13, P1 ;  /* 0x0000000d0e037208 */ /* 0x000fc60000800100 */
[----:B------:R-:W-:Y:S01]  /*0460*/  FFMA.FTZ R2, R2, R14, R5 ;  /* 0x0000000e02027223 */ /* 0x000fe20000010005 */
[C---:B------:R-:W-:Y:S02]  /*0470*/  SHF.L.U32 R5, R0.reuse, 0x1, RZ ;  /* 0x0000000100057819 */ /* 0x040fe400000006ff */
[----:B------:R-:W-:Y:S01]  /*0480*/  LOP3.LUT R0, R0, 0x1f, RZ, 0xc0, !PT ;  /* 0x0000001f00007812 */ /* 0x000fe200078ec0ff */
[----:B------:R-:W-:Y:S01]  /*0490*/  FFMA.FTZ R2, R2, R3, R3 ;  /* 0x0000000302027223 */ /* 0x000fe20000010003 */
[----:B------:R-:W-:Y:S02]  /*04a0*/  LOP3.LUT R7, R5, 0x1e, RZ, 0xc0, !PT ;  /* 0x0000001e05077812 */ /* 0x000fe400078ec0ff */
[----:B------:R-:W-:Y:S01]  /*04b0*/  LOP3.LUT R8, R8, 0x1e, R5, 0xf8, !PT ;  /* 0x0000001e08087812 */ /* 0x000fe200078ef805 */
[----:B------:R-:W1:Y:S01]  /*04c0*/  @P1 MUFU.EX2 R3, R2 ;  /* 0x0000000200031308 */ /* 0x000e620000000800 */
[----:B------:R-:W-:Y:S02]  /*04d0*/  LEA R7, R7, UR4, 0x1 ;  /* 0x0000000407077c11 */ /* 0x000fe4000f8e08ff */
[----:B------:R-:W-:-:S02]  /*04e0*/  LOP3.LUT R5, R5, 0x3c, RZ, 0xc0, !PT ;  /* 0x0000003c05057812 */ /* 0x000fc400078ec0ff */
[----:B------:R-:W-:-:S03]  /*04f0*/  LEA R7, R8, R7, 0x2 ;  /* 0x0000000708077211 */ /* 0x000fc600078e10ff */
[----:B------:R-:W-:-:S04]  /*0500*/  VIADD R5, R5, UR4 ;  /* 0x0000000405057c36 */ /* 0x000fc80008000000 */
[----:B------:R-:W-:Y:S02]  /*0510*/  IMAD R0, R0, 0x4, R5 ;  /* 0x0000000400007824 */ /* 0x000fe400078e0205 */
[----:B-1----:R-:W-:-:S05]  /*0520*/  @P1 FADD R3, -R3, 1 ;  /* 0x3f80000003031421 */ /* 0x002fca0000000100 */
[----:B------:R-:W-:-:S05]  /*0530*/  @P1 LOP3.LUT R2, R3, 0x80000000, R13, 0xf8, !PT ;  /* 0x8000000003021812 */ /* 0x000fca00078ef80d */
[----:B------:R-:W-:-:S04]  /*0540*/  FADD R3, R2, 1 ;  /* 0x3f80000002037421 */ /* 0x000fc80000000000 */
[----:B------:R-:W-:Y:S02]  /*0550*/  FMUL R10, R10, R3 ;  /* 0x000000030a0a7220 */ /* 0x000fe40000400000 */
[----:B------:R-:W1:Y:S03]  /*0560*/  LDC.64 R2, c[0x0][0x220] ;  /* 0x00008800ff027b82 */ /* 0x000e660000000a00 */
[----:B------:R-:W-:Y:S05]  /*0570*/  STS [R7], R10 ;  /* 0x0000000a07007388 */ /* 0x000fea0000000800 */
[----:B------:R-:W-:Y:S01]  /*0580*/  BAR.SYNC.DEFER_BLOCKING 0x0 ;  /* 0x0000000000007b1d */ /* 0x000fe20000010000 */
[----:B-1----:R-:W-:-:S05]  /*0590*/  IMAD.WIDE R2, R9, 0x4, R2 ;  /* 0x0000000409027825 */ /* 0x002fca00078e0202 */
[----:B------:R-:W2:Y:S02]  /*05a0*/  LDS R5, [R0] ;  /* 0x0000000000057984 */ /* 0x000ea40000000800 */
[----:B--2---:R-:W-:Y:S01]  /*05b0*/  FMUL R5, R5, R4 ;  /* 0x0000000405057220 */ /* 0x004fe20000400000 */
[----:B------:R-:W-:Y:S06]  /*05c0*/  @!P0 EXIT ;  /* 0x000000000000894d */ /* 0x000fec0003800000 */
[----:B------:R-:W-:Y:S01]  /*05d0*/  STG.E desc[UR6][R2.64], R5 ;  /* 0x0000000502007986 */ /* 0x000fe2000c101906 */
[----:B------:R-:W-:Y:S05]  /*05e0*/  EXIT ;  /* 0x000000000000794d */ /* 0x000fea0003800000 */
.L_x_0:
[----:B------:R-:W-:-:S00]  /*05f0*/  BRA `(.L_x_0) ;  /* 0xfffffffc00fc7947 */ /* 0x000fc0000383ffff */
[----:B------:R-:W-:-:S00]  /*0600*/  NOP ;  /* 0x0000000000007918 */ /* 0x000fc00000000000 */
[----:B------:R-:W-:-:S00]  /*0610*/  NOP ;  /* 0x0000000000007918 */ /* 0x000fc00000000000 */
[----:B------:R-:W-:-:S00]  /*0620*/  NOP ;  /* 0x0000000000007918 */ /* 0x000fc00000000000 */
[----:B------:R-:W-:-:S00]  /*0630*/  NOP ;  /* 0x0000000000007918 */ /* 0x000fc00000000000 */
[----:B------:R-:W-:-:S00]  /*0640*/  NOP ;  /* 0x0000000000007918 */ /* 0x000fc00000000000 */
[----:B------:R-:W-:-:S00]  /*0650*/  NOP ;  /* 0x0000000000007918 */ /* 0x000fc00000000000 */
[----:B------:R-:W-:-:S00]  /*0660*/  NOP ;  /* 0x0000000000007918 */ /* 0x000fc00000000000 */
[----:B------:R-:W-:-:S00]  /*0670*/  NOP ;  /* 0x0000000000007918 */ /* 0x000fc00000000000 */
.L_x_1:


//--------------------- .nv.global.init           --------------------------
	.section	.nv.global.init,"aw",@progbits
.nv.global.init:
	.type		_$_str,@object
	.size		_$_str,(.L_0 - _$_str)
_$_str:
        /*0000*/ 	.byte	0x5f, 0x5f, 0x43, 0x55, 0x44, 0x41, 0x5f, 0x46, 0x54, 0x5a, 0x00
.L_0:


//--------------------- .nv.shared.triton_poi_fused_gelu_mul_4 --------------------------
	.section	.nv.shared.triton_poi_fused_gelu_mul_4,"aw",@nobits
	.sectionflags	@""
	.align	16
	.zero		1024


//--------------------- .nv.constant0.triton_poi_fused_gelu_mul_4 --------------------------
	.section	.nv.constant0.triton_poi_fused_gelu_mul_4,"a",@progbits
	.sectionflags	@""
	.align	4
.nv.constant0.triton_poi_fused_gelu_mul_4:
	.zero		560
